//
// Generated by NVIDIA NVVM Compiler
//
// Compiler Build ID: CL-36424714
// Cuda compilation tools, release 13.0, V13.0.88
// Based on NVVM 20.0.0
//

.version 9.0
.target sm_100
.address_size 64

	// .globl	_ZN3cub18CUB_300001_SM_10006detail11EmptyKernelIvEEvv
.global .align 1 .b8 _ZN40_INTERNAL_a817726c_4_k_cu_607f65b9_200264cuda3std3__45__cpo5beginE[1];
.global .align 1 .b8 _ZN40_INTERNAL_a817726c_4_k_cu_607f65b9_200264cuda3std3__45__cpo3endE[1];
.global .align 1 .b8 _ZN40_INTERNAL_a817726c_4_k_cu_607f65b9_200264cuda3std3__45__cpo6cbeginE[1];
.global .align 1 .b8 _ZN40_INTERNAL_a817726c_4_k_cu_607f65b9_200264cuda3std3__45__cpo4cendE[1];
.global .align 1 .b8 _ZN40_INTERNAL_a817726c_4_k_cu_607f65b9_200264cuda3std3__45__cpo6rbeginE[1];
.global .align 1 .b8 _ZN40_INTERNAL_a817726c_4_k_cu_607f65b9_200264cuda3std3__45__cpo4rendE[1];
.global .align 1 .b8 _ZN40_INTERNAL_a817726c_4_k_cu_607f65b9_200264cuda3std3__45__cpo7crbeginE[1];
.global .align 1 .b8 _ZN40_INTERNAL_a817726c_4_k_cu_607f65b9_200264cuda3std3__45__cpo5crendE[1];
.global .align 1 .b8 _ZN40_INTERNAL_a817726c_4_k_cu_607f65b9_200264cuda3std3__442_GLOBAL__N__a817726c_4_k_cu_607f65b9_200266ignoreE[1];
.global .align 1 .b8 _ZN40_INTERNAL_a817726c_4_k_cu_607f65b9_200264cuda3std3__419piecewise_constructE[1];
.global .align 1 .b8 _ZN40_INTERNAL_a817726c_4_k_cu_607f65b9_200264cuda3std3__48in_placeE[1];
.global .align 1 .b8 _ZN40_INTERNAL_a817726c_4_k_cu_607f65b9_200264cuda3std3__420unreachable_sentinelE[1];
.global .align 1 .b8 _ZN40_INTERNAL_a817726c_4_k_cu_607f65b9_200264cuda3std3__47nulloptE[1];
.global .align 1 .b8 _ZN40_INTERNAL_a817726c_4_k_cu_607f65b9_200264cuda3std3__48unexpectE[1];
.global .align 1 .b8 _ZN40_INTERNAL_a817726c_4_k_cu_607f65b9_200264cuda3std6ranges3__45__cpo4swapE[1];
.global .align 1 .b8 _ZN40_INTERNAL_a817726c_4_k_cu_607f65b9_200264cuda3std6ranges3__45__cpo9iter_moveE[1];
.global .align 1 .b8 _ZN40_INTERNAL_a817726c_4_k_cu_607f65b9_200264cuda3std6ranges3__45__cpo5beginE[1];
.global .align 1 .b8 _ZN40_INTERNAL_a817726c_4_k_cu_607f65b9_200264cuda3std6ranges3__45__cpo3endE[1];
.global .align 1 .b8 _ZN40_INTERNAL_a817726c_4_k_cu_607f65b9_200264cuda3std6ranges3__45__cpo6cbeginE[1];
.global .align 1 .b8 _ZN40_INTERNAL_a817726c_4_k_cu_607f65b9_200264cuda3std6ranges3__45__cpo4cendE[1];
.global .align 1 .b8 _ZN40_INTERNAL_a817726c_4_k_cu_607f65b9_200264cuda3std6ranges3__45__cpo7advanceE[1];
.global .align 1 .b8 _ZN40_INTERNAL_a817726c_4_k_cu_607f65b9_200264cuda3std6ranges3__45__cpo9iter_swapE[1];
.global .align 1 .b8 _ZN40_INTERNAL_a817726c_4_k_cu_607f65b9_200264cuda3std6ranges3__45__cpo4nextE[1];
.global .align 1 .b8 _ZN40_INTERNAL_a817726c_4_k_cu_607f65b9_200264cuda3std6ranges3__45__cpo4prevE[1];
.global .align 1 .b8 _ZN40_INTERNAL_a817726c_4_k_cu_607f65b9_200264cuda3std6ranges3__45__cpo4dataE[1];
.global .align 1 .b8 _ZN40_INTERNAL_a817726c_4_k_cu_607f65b9_200264cuda3std6ranges3__45__cpo5cdataE[1];
.global .align 1 .b8 _ZN40_INTERNAL_a817726c_4_k_cu_607f65b9_200264cuda3std6ranges3__45__cpo4sizeE[1];
.global .align 1 .b8 _ZN40_INTERNAL_a817726c_4_k_cu_607f65b9_200264cuda3std6ranges3__45__cpo5ssizeE[1];
.global .align 1 .b8 _ZN40_INTERNAL_a817726c_4_k_cu_607f65b9_200264cuda3std6ranges3__45__cpo8distanceE[1];
.global .align 1 .b8 _ZN40_INTERNAL_a817726c_4_k_cu_607f65b9_200266thrust24THRUST_300001_SM_1000_NS8cuda_cub3parE[1];
.global .align 1 .b8 _ZN40_INTERNAL_a817726c_4_k_cu_607f65b9_200266thrust24THRUST_300001_SM_1000_NS8cuda_cub10par_nosyncE[1];
.global .align 1 .b8 _ZN40_INTERNAL_a817726c_4_k_cu_607f65b9_200266thrust24THRUST_300001_SM_1000_NS6system6detail10sequential3seqE[1];
.global .align 1 .b8 _ZN40_INTERNAL_a817726c_4_k_cu_607f65b9_200266thrust24THRUST_300001_SM_1000_NS12placeholders2_1E[1];
.global .align 1 .b8 _ZN40_INTERNAL_a817726c_4_k_cu_607f65b9_200266thrust24THRUST_300001_SM_1000_NS12placeholders2_2E[1];
.global .align 1 .b8 _ZN40_INTERNAL_a817726c_4_k_cu_607f65b9_200266thrust24THRUST_300001_SM_1000_NS12placeholders2_3E[1];
.global .align 1 .b8 _ZN40_INTERNAL_a817726c_4_k_cu_607f65b9_200266thrust24THRUST_300001_SM_1000_NS12placeholders2_4E[1];
.global .align 1 .b8 _ZN40_INTERNAL_a817726c_4_k_cu_607f65b9_200266thrust24THRUST_300001_SM_1000_NS12placeholders2_5E[1];
.global .align 1 .b8 _ZN40_INTERNAL_a817726c_4_k_cu_607f65b9_200266thrust24THRUST_300001_SM_1000_NS12placeholders2_6E[1];
.global .align 1 .b8 _ZN40_INTERNAL_a817726c_4_k_cu_607f65b9_200266thrust24THRUST_300001_SM_1000_NS12placeholders2_7E[1];
.global .align 1 .b8 _ZN40_INTERNAL_a817726c_4_k_cu_607f65b9_200266thrust24THRUST_300001_SM_1000_NS12placeholders2_8E[1];
.global .align 1 .b8 _ZN40_INTERNAL_a817726c_4_k_cu_607f65b9_200266thrust24THRUST_300001_SM_1000_NS12placeholders2_9E[1];
.global .align 1 .b8 _ZN40_INTERNAL_a817726c_4_k_cu_607f65b9_200266thrust24THRUST_300001_SM_1000_NS12placeholders3_10E[1];
.global .align 1 .b8 _ZN40_INTERNAL_a817726c_4_k_cu_607f65b9_200266thrust24THRUST_300001_SM_1000_NS3seqE[1];

.visible .entry _ZN3cub18CUB_300001_SM_10006detail11EmptyKernelIvEEvv()
{


	ret;

}


// ===== COMPILED SASS (sm_100) =====

	.target	sm_100

	.elftype	@"ET_EXEC"


//--------------------- .note.nv.tkinfo           --------------------------
	.section	.note.nv.tkinfo,"",@"SHT_NOTE"
	.sectionflags	@"SHF_NOTE_NV_TKINFO"
	.tkinfo
        /*0018*/ 	.word	0x00000002
        /*0030*/ 	.string	""
        /*0030*/ 	.string	"ptxas"
        /*0030*/ 	.string	"Cuda compilation tools, release 13.0, V13.0.88"
        /*0030*/ 	.string	"Build cuda_13.0.r13.0/compiler.36424714_0"
        /*0030*/ 	.string	"-arch sm_100 -m 64 "



//--------------------- .note.nv.cuinfo           --------------------------
	.section	.note.nv.cuinfo,"",@"SHT_NOTE"
	.sectionflags	@"SHF_NOTE_NV_CUINFO"
        /*0018*/ 	.short	0x0002
        /*001a*/ 	.short	0x0064
        /*001c*/ 	.short	0x0082
	.zero		2


//--------------------- .nv.info                  --------------------------
	.section	.nv.info,"",@"SHT_CUDA_INFO"
	.align	4


	//----- nvinfo : EIATTR_REGCOUNT
	.align		4
        /*0000*/ 	.byte	0x04, 0x2f
        /*0002*/ 	.short	(.L_44 - .L_43)
	.align		4
.L_43:
        /*0004*/ 	.word	index@(_ZN3cub18CUB_300001_SM_10006detail11EmptyKernelIvEEvv)
        /*0008*/ 	.word	0x00000004


	//----- nvinfo : EIATTR_FRAME_SIZE
	.align		4
.L_44:
        /*000c*/ 	.byte	0x04, 0x11
        /*000e*/ 	.short	(.L_46 - .L_45)
	.align		4
.L_45:
        /*0010*/ 	.word	index@(_ZN3cub18CUB_300001_SM_10006detail11EmptyKernelIvEEvv)
        /*0014*/ 	.word	0x00000000


	//----- nvinfo : EIATTR_MIN_STACK_SIZE
	.align		4
.L_46:
        /*0018*/ 	.byte	0x04, 0x12
        /*001a*/ 	.short	(.L_48 - .L_47)
	.align		4
.L_47:
        /*001c*/ 	.word	index@(_ZN3cub18CUB_300001_SM_10006detail11EmptyKernelIvEEvv)
        /*0020*/ 	.word	0x00000000
.L_48:


//--------------------- .nv.compat                --------------------------
	.section	.nv.compat,"",@"SHT_CUDA_COMPAT_INFO"
	.align	4
        /*0000*/ 	.byte	0x02, 0x09, 0x00, 0x00, 0x02, 0x02, 0x01, 0x00, 0x02, 0x05, 0x05, 0x00, 0x03, 0x07, 0x01, 0x01
        /*0010*/ 	.byte	0x02, 0x03, 0x00, 0x00, 0x02, 0x06, 0x01, 0x00, 0x04, 0x0b, 0x08, 0x00, 0x09, 0x00, 0x00, 0x00
        /*0020*/ 	.byte	0x00, 0x00, 0x00, 0x00


//--------------------- .nv.info._ZN3cub18CUB_300001_SM_10006detail11EmptyKernelIvEEvv --------------------------
	.section	.nv.info._ZN3cub18CUB_300001_SM_10006detail11EmptyKernelIvEEvv,"",@"SHT_CUDA_INFO"
	.sectionflags	@""
	.align	4


	//----- nvinfo : EIATTR_CUDA_API_VERSION
	.align		4
        /*0000*/ 	.byte	0x04, 0x37
        /*0002*/ 	.short	(.L_50 - .L_49)
.L_49:
        /*0004*/ 	.word	0x00000082


	//----- nvinfo : EIATTR_SPARSE_MMA_MASK
	.align		4
.L_50:
        /*0008*/ 	.byte	0x03, 0x50
        /*000a*/ 	.short	0x0000


	//----- nvinfo : EIATTR_MAXREG_COUNT
	.align		4
        /*000c*/ 	.byte	0x03, 0x1b
        /*000e*/ 	.short	0x00ff


	//----- nvinfo : EIATTR_MERCURY_ISA_VERSION
	.align		4
        /*0010*/ 	.byte	0x03, 0x5f
        /*0012*/ 	.short	0x0101


	//----- nvinfo : EIATTR_VRC_CTA_INIT_COUNT
	.align		4
        /*0014*/ 	.byte	0x02, 0x4a
	.zero		1
	.zero		1


	//----- nvinfo : EIATTR_EXIT_INSTR_OFFSETS
	.align		4
        /*0018*/ 	.byte	0x04, 0x1c
        /*001a*/ 	.short	(.L_52 - .L_51)


	//   ....[0]....
.L_51:
        /*001c*/ 	.word	0x00000010


	//----- nvinfo : EIATTR_SW_WAR
	.align		4
.L_52:
        /*0020*/ 	.byte	0x04, 0x36
        /*0022*/ 	.short	(.L_54 - .L_53)
.L_53:
        /*0024*/ 	.word	0x00000008
.L_54:


//--------------------- .nv.callgraph             --------------------------
	.section	.nv.callgraph,"",@"SHT_CUDA_CALLGRAPH"
	.align	4
	.sectionentsize	8
	.align		4
        /*0000*/ 	.word	0x00000000
	.align		4
        /*0004*/ 	.word	0xffffffff
	.align		4
        /*0008*/ 	.word	0x00000000
	.align		4
        /*000c*/ 	.word	0xfffffffe
	.align		4
        /*0010*/ 	.word	0x00000000
	.align		4
        /*0014*/ 	.word	0xfffffffd
	.align		4
        /*0018*/ 	.word	0x00000000
	.align		4
        /*001c*/ 	.word	0xfffffffc


//--------------------- .nv.constant4             --------------------------
	.section	.nv.constant4,"a",@progbits
	.align	8
	.align		8
.nv.constant4:
        /*0000*/ 	.dword	_ZN40_INTERNAL_a817726c_4_k_cu_607f65b9_203754cuda3std3__45__cpo5beginE
	.align		8
        /*0008*/ 	.dword	_ZN40_INTERNAL_a817726c_4_k_cu_607f65b9_203754cuda3std3__45__cpo3endE
	.align		8
        /*0010*/ 	.dword	_ZN40_INTERNAL_a817726c_4_k_cu_607f65b9_203754cuda3std3__45__cpo6cbeginE
	.align		8
        /*0018*/ 	.dword	_ZN40_INTERNAL_a817726c_4_k_cu_607f65b9_203754cuda3std3__45__cpo4cendE
	.align		8
        /*0020*/ 	.dword	_ZN40_INTERNAL_a817726c_4_k_cu_607f65b9_203754cuda3std3__45__cpo6rbeginE
	.align		8
        /*0028*/ 	.dword	_ZN40_INTERNAL_a817726c_4_k_cu_607f65b9_203754cuda3std3__45__cpo4rendE
	.align		8
        /*0030*/ 	.dword	_ZN40_INTERNAL_a817726c_4_k_cu_607f65b9_203754cuda3std3__45__cpo7crbeginE
	.align		8
        /*0038*/ 	.dword	_ZN40_INTERNAL_a817726c_4_k_cu_607f65b9_203754cuda3std3__45__cpo5crendE
	.align		8
        /*0040*/ 	.dword	_ZN40_INTERNAL_a817726c_4_k_cu_607f65b9_203754cuda3std3__442_GLOBAL__N__a817726c_4_k_cu_607f65b9_203756ignoreE
	.align		8
        /*0048*/ 	.dword	_ZN40_INTERNAL_a817726c_4_k_cu_607f65b9_203754cuda3std3__419piecewise_constructE
	.align		8
        /*0050*/ 	.dword	_ZN40_INTERNAL_a817726c_4_k_cu_607f65b9_203754cuda3std3__48in_placeE
	.align		8
        /*0058*/ 	.dword	_ZN40_INTERNAL_a817726c_4_k_cu_607f65b9_203754cuda3std3__420unreachable_sentinelE
	.align		8
        /*0060*/ 	.dword	_ZN40_INTERNAL_a817726c_4_k_cu_607f65b9_203754cuda3std3__47nulloptE
	.align		8
        /*0068*/ 	.dword	_ZN40_INTERNAL_a817726c_4_k_cu_607f65b9_203754cuda3std3__48unexpectE
	.align		8
        /*0070*/ 	.dword	_ZN40_INTERNAL_a817726c_4_k_cu_607f65b9_203754cuda3std6ranges3__45__cpo4swapE
	.align		8
        /*0078*/ 	.dword	_ZN40_INTERNAL_a817726c_4_k_cu_607f65b9_203754cuda3std6ranges3__45__cpo9iter_moveE
	.align		8
        /*0080*/ 	.dword	_ZN40_INTERNAL_a817726c_4_k_cu_607f65b9_203754cuda3std6ranges3__45__cpo5beginE
	.align		8
        /*0088*/ 	.dword	_ZN40_INTERNAL_a817726c_4_k_cu_607f65b9_203754cuda3std6ranges3__45__cpo3endE
	.align		8
        /*0090*/ 	.dword	_ZN40_INTERNAL_a817726c_4_k_cu_607f65b9_203754cuda3std6ranges3__45__cpo6cbeginE
	.align		8
        /*0098*/ 	.dword	_ZN40_INTERNAL_a817726c_4_k_cu_607f65b9_203754cuda3std6ranges3__45__cpo4cendE
	.align		8
        /*00a0*/ 	.dword	_ZN40_INTERNAL_a817726c_4_k_cu_607f65b9_203754cuda3std6ranges3__45__cpo7advanceE
	.align		8
        /*00a8*/ 	.dword	_ZN40_INTERNAL_a817726c_4_k_cu_607f65b9_203754cuda3std6ranges3__45__cpo9iter_swapE
	.align		8
        /*00b0*/ 	.dword	_ZN40_INTERNAL_a817726c_4_k_cu_607f65b9_203754cuda3std6ranges3__45__cpo4nextE
	.align		8
        /*00b8*/ 	.dword	_ZN40_INTERNAL_a817726c_4_k_cu_607f65b9_203754cuda3std6ranges3__45__cpo4prevE
	.align		8
        /*00c0*/ 	.dword	_ZN40_INTERNAL_a817726c_4_k_cu_607f65b9_203754cuda3std6ranges3__45__cpo4dataE
	.align		8
        /*00c8*/ 	.dword	_ZN40_INTERNAL_a817726c_4_k_cu_607f65b9_203754cuda3std6ranges3__45__cpo5cdataE
	.align		8
        /*00d0*/ 	.dword	_ZN40_INTERNAL_a817726c_4_k_cu_607f65b9_203754cuda3std6ranges3__45__cpo4sizeE
	.align		8
        /*00d8*/ 	.dword	_ZN40_INTERNAL_a817726c_4_k_cu_607f65b9_203754cuda3std6ranges3__45__cpo5ssizeE
	.align		8
        /*00e0*/ 	.dword	_ZN40_INTERNAL_a817726c_4_k_cu_607f65b9_203754cuda3std6ranges3__45__cpo8distanceE
	.align		8
        /*00e8*/ 	.dword	_ZN40_INTERNAL_a817726c_4_k_cu_607f65b9_203756thrust24THRUST_300001_SM_1000_NS8cuda_cub3parE
	.align		8
        /*00f0*/ 	.dword	_ZN40_INTERNAL_a817726c_4_k_cu_607f65b9_203756thrust24THRUST_300001_SM_1000_NS8cuda_cub10par_nosyncE
	.align		8
        /*00f8*/ 	.dword	_ZN40_INTERNAL_a817726c_4_k_cu_607f65b9_203756thrust24THRUST_300001_SM_1000_NS6system6detail10sequential3seqE
	.align		8
        /*0100*/ 	.dword	_ZN40_INTERNAL_a817726c_4_k_cu_607f65b9_203756thrust24THRUST_300001_SM_1000_NS12placeholders2_1E
	.align		8
        /*0108*/ 	.dword	_ZN40_INTERNAL_a817726c_4_k_cu_607f65b9_203756thrust24THRUST_300001_SM_1000_NS12placeholders2_2E
	.align		8
        /*0110*/ 	.dword	_ZN40_INTERNAL_a817726c_4_k_cu_607f65b9_203756thrust24THRUST_300001_SM_1000_NS12placeholders2_3E
	.align		8
        /*0118*/ 	.dword	_ZN40_INTERNAL_a817726c_4_k_cu_607f65b9_203756thrust24THRUST_300001_SM_1000_NS12placeholders2_4E
	.align		8
        /*0120*/ 	.dword	_ZN40_INTERNAL_a817726c_4_k_cu_607f65b9_203756thrust24THRUST_300001_SM_1000_NS12placeholders2_5E
	.align		8
        /*0128*/ 	.dword	_ZN40_INTERNAL_a817726c_4_k_cu_607f65b9_203756thrust24THRUST_300001_SM_1000_NS12placeholders2_6E
	.align		8
        /*0130*/ 	.dword	_ZN40_INTERNAL_a817726c_4_k_cu_607f65b9_203756thrust24THRUST_300001_SM_1000_NS12placeholders2_7E
	.align		8
        /*0138*/ 	.dword	_ZN40_INTERNAL_a817726c_4_k_cu_607f65b9_203756thrust24THRUST_300001_SM_1000_NS12placeholders2_8E
	.align		8
        /*0140*/ 	.dword	_ZN40_INTERNAL_a817726c_4_k_cu_607f65b9_203756thrust24THRUST_300001_SM_1000_NS12placeholders2_9E
	.align		8
        /*0148*/ 	.dword	_ZN40_INTERNAL_a817726c_4_k_cu_607f65b9_203756thrust24THRUST_300001_SM_1000_NS12placeholders3_10E
	.align		8
        /*0150*/ 	.dword	_ZN40_INTERNAL_a817726c_4_k_cu_607f65b9_203756thrust24THRUST_300001_SM_1000_NS3seqE


//--------------------- .text._ZN3cub18CUB_300001_SM_10006detail11EmptyKernelIvEEvv --------------------------
	.section	.text._ZN3cub18CUB_300001_SM_10006detail11EmptyKernelIvEEvv,"ax",@progbits
	.align	128
        .global         _ZN3cub18CUB_300001_SM_10006detail11EmptyKernelIvEEvv
        .type           _ZN3cub18CUB_300001_SM_10006detail11EmptyKernelIvEEvv,@function
        .size           _ZN3cub18CUB_300001_SM_10006detail11EmptyKernelIvEEvv,(.L_x_1 - _ZN3cub18CUB_300001_SM_10006detail11EmptyKernelIvEEvv)
        .other          _ZN3cub18CUB_300001_SM_10006detail11EmptyKernelIvEEvv,@"STO_CUDA_ENTRY STV_DEFAULT"
_ZN3cub18CUB_300001_SM_10006detail11EmptyKernelIvEEvv:
.text._ZN3cub18CUB_300001_SM_10006detail11EmptyKernelIvEEvv:
[----:B------:R-:W-:Y:S01]  /*0000*/  LDC R1, c[0x0][0x37c] ;  /* 0x0000df00ff017b82 */ /* 0x000fe20000000800 */
[----:B------:R-:W-:Y:S05]  /*0010*/  EXIT ;  /* 0x000000000000794d */ /* 0x000fea0003800000 */
.L_x_0:
[----:B------:R-:W-:-:S00]  /*0020*/  BRA `(.L_x_0) ;  /* 0xfffffffc00fc7947 */ /* 0x000fc0000383ffff */
[----:B------:R-:W-:-:S00]  /*0030*/  NOP ;  /* 0x0000000000007918 */ /* 0x000fc00000000000 */
        /* <DEDUP_REMOVED lines=12> */
.L_x_1:


//--------------------- .nv.shared.reserved.0     --------------------------
	.section	.nv.shared.reserved.0,"aw",@nobits
	.weak		__nv_reservedSMEM_offset_0_alias
	.size		__nv_reservedSMEM_offset_0_alias, 0, 64
	.other		__nv_reservedSMEM_offset_0_alias,@"STO_CUDA_RESERVED_SHARED STV_DEFAULT"
__nv_reservedSMEM_offset_0_alias:
	.zero		0
	.zero		64


//--------------------- .nv.global                --------------------------
	.section	.nv.global,"aw",@nobits
.nv.global:
	.type		_ZN40_INTERNAL_a817726c_4_k_cu_607f65b9_203756thrust24THRUST_300001_SM_1000_NS3seqE,@object
	.size		_ZN40_INTERNAL_a817726c_4_k_cu_607f65b9_203756thrust24THRUST_300001_SM_1000_NS3seqE,(_ZN40_INTERNAL_a817726c_4_k_cu_607f65b9_203754cuda3std3__48in_placeE - _ZN40_INTERNAL_a817726c_4_k_cu_607f65b9_203756thrust24THRUST_300001_SM_1000_NS3seqE)
_ZN40_INTERNAL_a817726c_4_k_cu_607f65b9_203756thrust24THRUST_300001_SM_1000_NS3seqE:
	.zero		1
	.type		_ZN40_INTERNAL_a817726c_4_k_cu_607f65b9_203754cuda3std3__48in_placeE,@object
	.size		_ZN40_INTERNAL_a817726c_4_k_cu_607f65b9_203754cuda3std3__48in_placeE,(_ZN40_INTERNAL_a817726c_4_k_cu_607f65b9_203754cuda3std6ranges3__45__cpo4sizeE - _ZN40_INTERNAL_a817726c_4_k_cu_607f65b9_203754cuda3std3__48in_placeE)
_ZN40_INTERNAL_a817726c_4_k_cu_607f65b9_203754cuda3std3__48in_placeE:
	.zero		1
	.type		_ZN40_INTERNAL_a817726c_4_k_cu_607f65b9_203754cuda3std6ranges3__45__cpo4sizeE,@object
	.size		_ZN40_INTERNAL_a817726c_4_k_cu_607f65b9_203754cuda3std6ranges3__45__cpo4sizeE,(_ZN40_INTERNAL_a817726c_4_k_cu_607f65b9_203756thrust24THRUST_300001_SM_1000_NS12placeholders2_3E - _ZN40_INTERNAL_a817726c_4_k_cu_607f65b9_203754cuda3std6ranges3__45__cpo4sizeE)
_ZN40_INTERNAL_a817726c_4_k_cu_607f65b9_203754cuda3std6ranges3__45__cpo4sizeE:
	.zero		1
	.type		_ZN40_INTERNAL_a817726c_4_k_cu_607f65b9_203756thrust24THRUST_300001_SM_1000_NS12placeholders2_3E,@object
	.size		_ZN40_INTERNAL_a817726c_4_k_cu_607f65b9_203756thrust24THRUST_300001_SM_1000_NS12placeholders2_3E,(_ZN40_INTERNAL_a817726c_4_k_cu_607f65b9_203754cuda3std3__45__cpo6cbeginE - _ZN40_INTERNAL_a817726c_4_k_cu_607f65b9_203756thrust24THRUST_300001_SM_1000_NS12placeholders2_3E)
_ZN40_INTERNAL_a817726c_4_k_cu_607f65b9_203756thrust24THRUST_300001_SM_1000_NS12placeholders2_3E:
	.zero		1
	.type		_ZN40_INTERNAL_a817726c_4_k_cu_607f65b9_203754cuda3std3__45__cpo6cbeginE,@object
	.size		_ZN40_INTERNAL_a817726c_4_k_cu_607f65b9_203754cuda3std3__45__cpo6cbeginE,(_ZN40_INTERNAL_a817726c_4_k_cu_607f65b9_203754cuda3std6ranges3__45__cpo6cbeginE - _ZN40_INTERNAL_a817726c_4_k_cu_607f65b9_203754cuda3std3__45__cpo6cbeginE)
_ZN40_INTERNAL_a817726c_4_k_cu_607f65b9_203754cuda3std3__45__cpo6cbeginE:
	.zero		1
	.type		_ZN40_INTERNAL_a817726c_4_k_cu_607f65b9_203754cuda3std6ranges3__45__cpo6cbeginE,@object
	.size		_ZN40_INTERNAL_a817726c_4_k_cu_607f65b9_203754cuda3std6ranges3__45__cpo6cbeginE,(_ZN40_INTERNAL_a817726c_4_k_cu_607f65b9_203756thrust24THRUST_300001_SM_1000_NS12placeholders2_7E - _ZN40_INTERNAL_a817726c_4_k_cu_607f65b9_203754cuda3std6ranges3__45__cpo6cbeginE)
_ZN40_INTERNAL_a817726c_4_k_cu_607f65b9_203754cuda3std6ranges3__45__cpo6cbeginE:
	.zero		1
	.type		_ZN40_INTERNAL_a817726c_4_k_cu_607f65b9_203756thrust24THRUST_300001_SM_1000_NS12placeholders2_7E,@object
	.size		_ZN40_INTERNAL_a817726c_4_k_cu_607f65b9_203756thrust24THRUST_300001_SM_1000_NS12placeholders2_7E,(_ZN40_INTERNAL_a817726c_4_k_cu_607f65b9_203754cuda3std3__45__cpo7crbeginE - _ZN40_INTERNAL_a817726c_4_k_cu_607f65b9_203756thrust24THRUST_300001_SM_1000_NS12placeholders2_7E)
_ZN40_INTERNAL_a817726c_4_k_cu_607f65b9_203756thrust24THRUST_300001_SM_1000_NS12placeholders2_7E:
	.zero		1
	.type		_ZN40_INTERNAL_a817726c_4_k_cu_607f65b9_203754cuda3std3__45__cpo7crbeginE,@object
	.size		_ZN40_INTERNAL_a817726c_4_k_cu_607f65b9_203754cuda3std3__45__cpo7crbeginE,(_ZN40_INTERNAL_a817726c_4_k_cu_607f65b9_203754cuda3std6ranges3__45__cpo4nextE - _ZN40_INTERNAL_a817726c_4_k_cu_607f65b9_203754cuda3std3__45__cpo7crbeginE)
_ZN40_INTERNAL_a817726c_4_k_cu_607f65b9_203754cuda3std3__45__cpo7crbeginE:
	.zero		1
	.type		_ZN40_INTERNAL_a817726c_4_k_cu_607f65b9_203754cuda3std6ranges3__45__cpo4nextE,@object
	.size		_ZN40_INTERNAL_a817726c_4_k_cu_607f65b9_203754cuda3std6ranges3__45__cpo4nextE,(_ZN40_INTERNAL_a817726c_4_k_cu_607f65b9_203754cuda3std6ranges3__45__cpo4swapE - _ZN40_INTERNAL_a817726c_4_k_cu_607f65b9_203754cuda3std6ranges3__45__cpo4nextE)
_ZN40_INTERNAL_a817726c_4_k_cu_607f65b9_203754cuda3std6ranges3__45__cpo4nextE:
	.zero		1
	.type		_ZN40_INTERNAL_a817726c_4_k_cu_607f65b9_203754cuda3std6ranges3__45__cpo4swapE,@object
	.size		_ZN40_INTERNAL_a817726c_4_k_cu_607f65b9_203754cuda3std6ranges3__45__cpo4swapE,(_ZN40_INTERNAL_a817726c_4_k_cu_607f65b9_203756thrust24THRUST_300001_SM_1000_NS8cuda_cub10par_nosyncE - _ZN40_INTERNAL_a817726c_4_k_cu_607f65b9_203754cuda3std6ranges3__45__cpo4swapE)
_ZN40_INTERNAL_a817726c_4_k_cu_607f65b9_203754cuda3std6ranges3__45__cpo4swapE:
	.zero		1
	.type		_ZN40_INTERNAL_a817726c_4_k_cu_607f65b9_203756thrust24THRUST_300001_SM_1000_NS8cuda_cub10par_nosyncE,@object
	.size		_ZN40_INTERNAL_a817726c_4_k_cu_607f65b9_203756thrust24THRUST_300001_SM_1000_NS8cuda_cub10par_nosyncE,(_ZN40_INTERNAL_a817726c_4_k_cu_607f65b9_203756thrust24THRUST_300001_SM_1000_NS12placeholders2_9E - _ZN40_INTERNAL_a817726c_4_k_cu_607f65b9_203756thrust24THRUST_300001_SM_1000_NS8cuda_cub10par_nosyncE)
_ZN40_INTERNAL_a817726c_4_k_cu_607f65b9_203756thrust24THRUST_300001_SM_1000_NS8cuda_cub10par_nosyncE:
	.zero		1
	.type		_ZN40_INTERNAL_a817726c_4_k_cu_607f65b9_203756thrust24THRUST_300001_SM_1000_NS12placeholders2_9E,@object
	.size		_ZN40_INTERNAL_a817726c_4_k_cu_607f65b9_203756thrust24THRUST_300001_SM_1000_NS12placeholders2_9E,(_ZN40_INTERNAL_a817726c_4_k_cu_607f65b9_203754cuda3std3__442_GLOBAL__N__a817726c_4_k_cu_607f65b9_203756ignoreE - _ZN40_INTERNAL_a817726c_4_k_cu_607f65b9_203756thrust24THRUST_300001_SM_1000_NS12placeholders2_9E)
_ZN40_INTERNAL_a817726c_4_k_cu_607f65b9_203756thrust24THRUST_300001_SM_1000_NS12placeholders2_9E:
	.zero		1
	.type		_ZN40_INTERNAL_a817726c_4_k_cu_607f65b9_203754cuda3std3__442_GLOBAL__N__a817726c_4_k_cu_607f65b9_203756ignoreE,@object
	.size		_ZN40_INTERNAL_a817726c_4_k_cu_607f65b9_203754cuda3std3__442_GLOBAL__N__a817726c_4_k_cu_607f65b9_203756ignoreE,(_ZN40_INTERNAL_a817726c_4_k_cu_607f65b9_203754cuda3std6ranges3__45__cpo4dataE - _ZN40_INTERNAL_a817726c_4_k_cu_607f65b9_203754cuda3std3__442_GLOBAL__N__a817726c_4_k_cu_607f65b9_203756ignoreE)
_ZN40_INTERNAL_a817726c_4_k_cu_607f65b9_203754cuda3std3__442_GLOBAL__N__a817726c_4_k_cu_607f65b9_203756ignoreE:
	.zero		1
	.type		_ZN40_INTERNAL_a817726c_4_k_cu_607f65b9_203754cuda3std6ranges3__45__cpo4dataE,@object
	.size		_ZN40_INTERNAL_a817726c_4_k_cu_607f65b9_203754cuda3std6ranges3__45__cpo4dataE,(_ZN40_INTERNAL_a817726c_4_k_cu_607f65b9_203756thrust24THRUST_300001_SM_1000_NS12placeholders2_1E - _ZN40_INTERNAL_a817726c_4_k_cu_607f65b9_203754cuda3std6ranges3__45__cpo4dataE)
_ZN40_INTERNAL_a817726c_4_k_cu_607f65b9_203754cuda3std6ranges3__45__cpo4dataE:
	.zero		1
	.type		_ZN40_INTERNAL_a817726c_4_k_cu_607f65b9_203756thrust24THRUST_300001_SM_1000_NS12placeholders2_1E,@object
	.size		_ZN40_INTERNAL_a817726c_4_k_cu_607f65b9_203756thrust24THRUST_300001_SM_1000_NS12placeholders2_1E,(_ZN40_INTERNAL_a817726c_4_k_cu_607f65b9_203754cuda3std3__45__cpo5beginE - _ZN40_INTERNAL_a817726c_4_k_cu_607f65b9_203756thrust24THRUST_300001_SM_1000_NS12placeholders2_1E)
_ZN40_INTERNAL_a817726c_4_k_cu_607f65b9_203756thrust24THRUST_300001_SM_1000_NS12placeholders2_1E:
	.zero		1
	.type		_ZN40_INTERNAL_a817726c_4_k_cu_607f65b9_203754cuda3std3__45__cpo5beginE,@object
	.size		_ZN40_INTERNAL_a817726c_4_k_cu_607f65b9_203754cuda3std3__45__cpo5beginE,(_ZN40_INTERNAL_a817726c_4_k_cu_607f65b9_203754cuda3std6ranges3__45__cpo5beginE - _ZN40_INTERNAL_a817726c_4_k_cu_607f65b9_203754cuda3std3__45__cpo5beginE)
_ZN40_INTERNAL_a817726c_4_k_cu_607f65b9_203754cuda3std3__45__cpo5beginE:
	.zero		1
	.type		_ZN40_INTERNAL_a817726c_4_k_cu_607f65b9_203754cuda3std6ranges3__45__cpo5beginE,@object
	.size		_ZN40_INTERNAL_a817726c_4_k_cu_607f65b9_203754cuda3std6ranges3__45__cpo5beginE,(_ZN40_INTERNAL_a817726c_4_k_cu_607f65b9_203756thrust24THRUST_300001_SM_1000_NS12placeholders2_5E - _ZN40_INTERNAL_a817726c_4_k_cu_607f65b9_203754cuda3std6ranges3__45__cpo5beginE)
_ZN40_INTERNAL_a817726c_4_k_cu_607f65b9_203754cuda3std6ranges3__45__cpo5beginE:
	.zero		1
	.type		_ZN40_INTERNAL_a817726c_4_k_cu_607f65b9_203756thrust24THRUST_300001_SM_1000_NS12placeholders2_5E,@object
	.size		_ZN40_INTERNAL_a817726c_4_k_cu_607f65b9_203756thrust24THRUST_300001_SM_1000_NS12placeholders2_5E,(_ZN40_INTERNAL_a817726c_4_k_cu_607f65b9_203754cuda3std3__45__cpo6rbeginE - _ZN40_INTERNAL_a817726c_4_k_cu_607f65b9_203756thrust24THRUST_300001_SM_1000_NS12placeholders2_5E)
_ZN40_INTERNAL_a817726c_4_k_cu_607f65b9_203756thrust24THRUST_300001_SM_1000_NS12placeholders2_5E:
	.zero		1
	.type		_ZN40_INTERNAL_a817726c_4_k_cu_607f65b9_203754cuda3std3__45__cpo6rbeginE,@object
	.size		_ZN40_INTERNAL_a817726c_4_k_cu_607f65b9_203754cuda3std3__45__cpo6rbeginE,(_ZN40_INTERNAL_a817726c_4_k_cu_607f65b9_203754cuda3std6ranges3__45__cpo7advanceE - _ZN40_INTERNAL_a817726c_4_k_cu_607f65b9_203754cuda3std3__45__cpo6rbeginE)
_ZN40_INTERNAL_a817726c_4_k_cu_607f65b9_203754cuda3std3__45__cpo6rbeginE:
	.zero		1
	.type		_ZN40_INTERNAL_a817726c_4_k_cu_607f65b9_203754cuda3std6ranges3__45__cpo7advanceE,@object
	.size		_ZN40_INTERNAL_a817726c_4_k_cu_607f65b9_203754cuda3std6ranges3__45__cpo7advanceE,(_ZN40_INTERNAL_a817726c_4_k_cu_607f65b9_203754cuda3std3__47nulloptE - _ZN40_INTERNAL_a817726c_4_k_cu_607f65b9_203754cuda3std6ranges3__45__cpo7advanceE)
_ZN40_INTERNAL_a817726c_4_k_cu_607f65b9_203754cuda3std6ranges3__45__cpo7advanceE:
	.zero		1
	.type		_ZN40_INTERNAL_a817726c_4_k_cu_607f65b9_203754cuda3std3__47nulloptE,@object
	.size		_ZN40_INTERNAL_a817726c_4_k_cu_607f65b9_203754cuda3std3__47nulloptE,(_ZN40_INTERNAL_a817726c_4_k_cu_607f65b9_203754cuda3std6ranges3__45__cpo8distanceE - _ZN40_INTERNAL_a817726c_4_k_cu_607f65b9_203754cuda3std3__47nulloptE)
_ZN40_INTERNAL_a817726c_4_k_cu_607f65b9_203754cuda3std3__47nulloptE:
	.zero		1
	.type		_ZN40_INTERNAL_a817726c_4_k_cu_607f65b9_203754cuda3std6ranges3__45__cpo8distanceE,@object
	.size		_ZN40_INTERNAL_a817726c_4_k_cu_607f65b9_203754cuda3std6ranges3__45__cpo8distanceE,(_ZN40_INTERNAL_a817726c_4_k_cu_607f65b9_203756thrust24THRUST_300001_SM_1000_NS12placeholders3_10E - _ZN40_INTERNAL_a817726c_4_k_cu_607f65b9_203754cuda3std6ranges3__45__cpo8distanceE)
_ZN40_INTERNAL_a817726c_4_k_cu_607f65b9_203754cuda3std6ranges3__45__cpo8distanceE:
	.zero		1
	.type		_ZN40_INTERNAL_a817726c_4_k_cu_607f65b9_203756thrust24THRUST_300001_SM_1000_NS12placeholders3_10E,@object
	.size		_ZN40_INTERNAL_a817726c_4_k_cu_607f65b9_203756thrust24THRUST_300001_SM_1000_NS12placeholders3_10E,(_ZN40_INTERNAL_a817726c_4_k_cu_607f65b9_203754cuda3std3__419piecewise_constructE - _ZN40_INTERNAL_a817726c_4_k_cu_607f65b9_203756thrust24THRUST_300001_SM_1000_NS12placeholders3_10E)
_ZN40_INTERNAL_a817726c_4_k_cu_607f65b9_203756thrust24THRUST_300001_SM_1000_NS12placeholders3_10E:
	.zero		1
	.type		_ZN40_INTERNAL_a817726c_4_k_cu_607f65b9_203754cuda3std3__419piecewise_constructE,@object
	.size		_ZN40_INTERNAL_a817726c_4_k_cu_607f65b9_203754cuda3std3__419piecewise_constructE,(_ZN40_INTERNAL_a817726c_4_k_cu_607f65b9_203754cuda3std6ranges3__45__cpo5cdataE - _ZN40_INTERNAL_a817726c_4_k_cu_607f65b9_203754cuda3std3__419piecewise_constructE)
_ZN40_INTERNAL_a817726c_4_k_cu_607f65b9_203754cuda3std3__419piecewise_constructE:
	.zero		1
	.type		_ZN40_INTERNAL_a817726c_4_k_cu_607f65b9_203754cuda3std6ranges3__45__cpo5cdataE,@object
	.size		_ZN40_INTERNAL_a817726c_4_k_cu_607f65b9_203754cuda3std6ranges3__45__cpo5cdataE,(_ZN40_INTERNAL_a817726c_4_k_cu_607f65b9_203756thrust24THRUST_300001_SM_1000_NS12placeholders2_2E - _ZN40_INTERNAL_a817726c_4_k_cu_607f65b9_203754cuda3std6ranges3__45__cpo5cdataE)
_ZN40_INTERNAL_a817726c_4_k_cu_607f65b9_203754cuda3std6ranges3__45__cpo5cdataE:
	.zero		1
	.type		_ZN40_INTERNAL_a817726c_4_k_cu_607f65b9_203756thrust24THRUST_300001_SM_1000_NS12placeholders2_2E,@object
	.size		_ZN40_INTERNAL_a817726c_4_k_cu_607f65b9_203756thrust24THRUST_300001_SM_1000_NS12placeholders2_2E,(_ZN40_INTERNAL_a817726c_4_k_cu_607f65b9_203754cuda3std3__45__cpo3endE - _ZN40_INTERNAL_a817726c_4_k_cu_607f65b9_203756thrust24THRUST_300001_SM_1000_NS12placeholders2_2E)
_ZN40_INTERNAL_a817726c_4_k_cu_607f65b9_203756thrust24THRUST_300001_SM_1000_NS12placeholders2_2E:
	.zero		1
	.type		_ZN40_INTERNAL_a817726c_4_k_cu_607f65b9_203754cuda3std3__45__cpo3endE,@object
	.size		_ZN40_INTERNAL_a817726c_4_k_cu_607f65b9_203754cuda3std3__45__cpo3endE,(_ZN40_INTERNAL_a817726c_4_k_cu_607f65b9_203754cuda3std6ranges3__45__cpo3endE - _ZN40_INTERNAL_a817726c_4_k_cu_607f65b9_203754cuda3std3__45__cpo3endE)
_ZN40_INTERNAL_a817726c_4_k_cu_607f65b9_203754cuda3std3__45__cpo3endE:
	.zero		1
	.type		_ZN40_INTERNAL_a817726c_4_k_cu_607f65b9_203754cuda3std6ranges3__45__cpo3endE,@object
	.size		_ZN40_INTERNAL_a817726c_4_k_cu_607f65b9_203754cuda3std6ranges3__45__cpo3endE,(_ZN40_INTERNAL_a817726c_4_k_cu_607f65b9_203756thrust24THRUST_300001_SM_1000_NS12placeholders2_6E - _ZN40_INTERNAL_a817726c_4_k_cu_607f65b9_203754cuda3std6ranges3__45__cpo3endE)
_ZN40_INTERNAL_a817726c_4_k_cu_607f65b9_203754cuda3std6ranges3__45__cpo3endE:
	.zero		1
	.type		_ZN40_INTERNAL_a817726c_4_k_cu_607f65b9_203756thrust24THRUST_300001_SM_1000_NS12placeholders2_6E,@object
	.size		_ZN40_INTERNAL_a817726c_4_k_cu_607f65b9_203756thrust24THRUST_300001_SM_1000_NS12placeholders2_6E,(_ZN40_INTERNAL_a817726c_4_k_cu_607f65b9_203754cuda3std3__45__cpo4rendE - _ZN40_INTERNAL_a817726c_4_k_cu_607f65b9_203756thrust24THRUST_300001_SM_1000_NS12placeholders2_6E)
_ZN40_INTERNAL_a817726c_4_k_cu_607f65b9_203756thrust24THRUST_300001_SM_1000_NS12placeholders2_6E:
	.zero		1
	.type		_ZN40_INTERNAL_a817726c_4_k_cu_607f65b9_203754cuda3std3__45__cpo4rendE,@object
	.size		_ZN40_INTERNAL_a817726c_4_k_cu_607f65b9_203754cuda3std3__45__cpo4rendE,(_ZN40_INTERNAL_a817726c_4_k_cu_607f65b9_203754cuda3std6ranges3__45__cpo9iter_swapE - _ZN40_INTERNAL_a817726c_4_k_cu_607f65b9_203754cuda3std3__45__cpo4rendE)
_ZN40_INTERNAL_a817726c_4_k_cu_607f65b9_203754cuda3std3__45__cpo4rendE:
	.zero		1
	.type		_ZN40_INTERNAL_a817726c_4_k_cu_607f65b9_203754cuda3std6ranges3__45__cpo9iter_swapE,@object
	.size		_ZN40_INTERNAL_a817726c_4_k_cu_607f65b9_203754cuda3std6ranges3__45__cpo9iter_swapE,(_ZN40_INTERNAL_a817726c_4_k_cu_607f65b9_203754cuda3std3__48unexpectE - _ZN40_INTERNAL_a817726c_4_k_cu_607f65b9_203754cuda3std6ranges3__45__cpo9iter_swapE)
_ZN40_INTERNAL_a817726c_4_k_cu_607f65b9_203754cuda3std6ranges3__45__cpo9iter_swapE:
	.zero		1
	.type		_ZN40_INTERNAL_a817726c_4_k_cu_607f65b9_203754cuda3std3__48unexpectE,@object
	.size		_ZN40_INTERNAL_a817726c_4_k_cu_607f65b9_203754cuda3std3__48unexpectE,(_ZN40_INTERNAL_a817726c_4_k_cu_607f65b9_203756thrust24THRUST_300001_SM_1000_NS8cuda_cub3parE - _ZN40_INTERNAL_a817726c_4_k_cu_607f65b9_203754cuda3std3__48unexpectE)
_ZN40_INTERNAL_a817726c_4_k_cu_607f65b9_203754cuda3std3__48unexpectE:
	.zero		1
	.type		_ZN40_INTERNAL_a817726c_4_k_cu_607f65b9_203756thrust24THRUST_300001_SM_1000_NS8cuda_cub3parE,@object
	.size		_ZN40_INTERNAL_a817726c_4_k_cu_607f65b9_203756thrust24THRUST_300001_SM_1000_NS8cuda_cub3parE,(_ZN40_INTERNAL_a817726c_4_k_cu_607f65b9_203756thrust24THRUST_300001_SM_1000_NS12placeholders2_4E - _ZN40_INTERNAL_a817726c_4_k_cu_607f65b9_203756thrust24THRUST_300001_SM_1000_NS8cuda_cub3parE)
_ZN40_INTERNAL_a817726c_4_k_cu_607f65b9_203756thrust24THRUST_300001_SM_1000_NS8cuda_cub3parE:
	.zero		1
	.type		_ZN40_INTERNAL_a817726c_4_k_cu_607f65b9_203756thrust24THRUST_300001_SM_1000_NS12placeholders2_4E,@object
	.size		_ZN40_INTERNAL_a817726c_4_k_cu_607f65b9_203756thrust24THRUST_300001_SM_1000_NS12placeholders2_4E,(_ZN40_INTERNAL_a817726c_4_k_cu_607f65b9_203754cuda3std3__45__cpo4cendE - _ZN40_INTERNAL_a817726c_4_k_cu_607f65b9_203756thrust24THRUST_300001_SM_1000_NS12placeholders2_4E)
_ZN40_INTERNAL_a817726c_4_k_cu_607f65b9_203756thrust24THRUST_300001_SM_1000_NS12placeholders2_4E:
	.zero		1
	.type		_ZN40_INTERNAL_a817726c_4_k_cu_607f65b9_203754cuda3std3__45__cpo4cendE,@object
	.size		_ZN40_INTERNAL_a817726c_4_k_cu_607f65b9_203754cuda3std3__45__cpo4cendE,(_ZN40_INTERNAL_a817726c_4_k_cu_607f65b9_203754cuda3std6ranges3__45__cpo4cendE - _ZN40_INTERNAL_a817726c_4_k_cu_607f65b9_203754cuda3std3__45__cpo4cendE)
_ZN40_INTERNAL_a817726c_4_k_cu_607f65b9_203754cuda3std3__45__cpo4cendE:
	.zero		1
	.type		_ZN40_INTERNAL_a817726c_4_k_cu_607f65b9_203754cuda3std6ranges3__45__cpo4cendE,@object
	.size		_ZN40_INTERNAL_a817726c_4_k_cu_607f65b9_203754cuda3std6ranges3__45__cpo4cendE,(_ZN40_INTERNAL_a817726c_4_k_cu_607f65b9_203754cuda3std3__420unreachable_sentinelE - _ZN40_INTERNAL_a817726c_4_k_cu_607f65b9_203754cuda3std6ranges3__45__cpo4cendE)
_ZN40_INTERNAL_a817726c_4_k_cu_607f65b9_203754cuda3std6ranges3__45__cpo4cendE:
	.zero		1
	.type		_ZN40_INTERNAL_a817726c_4_k_cu_607f65b9_203754cuda3std3__420unreachable_sentinelE,@object
	.size		_ZN40_INTERNAL_a817726c_4_k_cu_607f65b9_203754cuda3std3__420unreachable_sentinelE,(_ZN40_INTERNAL_a817726c_4_k_cu_607f65b9_203754cuda3std6ranges3__45__cpo5ssizeE - _ZN40_INTERNAL_a817726c_4_k_cu_607f65b9_203754cuda3std3__420unreachable_sentinelE)
_ZN40_INTERNAL_a817726c_4_k_cu_607f65b9_203754cuda3std3__420unreachable_sentinelE:
	.zero		1
	.type		_ZN40_INTERNAL_a817726c_4_k_cu_607f65b9_203754cuda3std6ranges3__45__cpo5ssizeE,@object
	.size		_ZN40_INTERNAL_a817726c_4_k_cu_607f65b9_203754cuda3std6ranges3__45__cpo5ssizeE,(_ZN40_INTERNAL_a817726c_4_k_cu_607f65b9_203756thrust24THRUST_300001_SM_1000_NS12placeholders2_8E - _ZN40_INTERNAL_a817726c_4_k_cu_607f65b9_203754cuda3std6ranges3__45__cpo5ssizeE)
_ZN40_INTERNAL_a817726c_4_k_cu_607f65b9_203754cuda3std6ranges3__45__cpo5ssizeE:
	.zero		1
	.type		_ZN40_INTERNAL_a817726c_4_k_cu_607f65b9_203756thrust24THRUST_300001_SM_1000_NS12placeholders2_8E,@object
	.size		_ZN40_INTERNAL_a817726c_4_k_cu_607f65b9_203756thrust24THRUST_300001_SM_1000_NS12placeholders2_8E,(_ZN40_INTERNAL_a817726c_4_k_cu_607f65b9_203754cuda3std3__45__cpo5crendE - _ZN40_INTERNAL_a817726c_4_k_cu_607f65b9_203756thrust24THRUST_300001_SM_1000_NS12placeholders2_8E)
_ZN40_INTERNAL_a817726c_4_k_cu_607f65b9_203756thrust24THRUST_300001_SM_1000_NS12placeholders2_8E:
	.zero		1
	.type		_ZN40_INTERNAL_a817726c_4_k_cu_607f65b9_203754cuda3std3__45__cpo5crendE,@object
	.size		_ZN40_INTERNAL_a817726c_4_k_cu_607f65b9_203754cuda3std3__45__cpo5crendE,(_ZN40_INTERNAL_a817726c_4_k_cu_607f65b9_203754cuda3std6ranges3__45__cpo4prevE - _ZN40_INTERNAL_a817726c_4_k_cu_607f65b9_203754cuda3std3__45__cpo5crendE)
_ZN40_INTERNAL_a817726c_4_k_cu_607f65b9_203754cuda3std3__45__cpo5crendE:
	.zero		1
	.type		_ZN40_INTERNAL_a817726c_4_k_cu_607f65b9_203754cuda3std6ranges3__45__cpo4prevE,@object
	.size		_ZN40_INTERNAL_a817726c_4_k_cu_607f65b9_203754cuda3std6ranges3__45__cpo4prevE,(_ZN40_INTERNAL_a817726c_4_k_cu_607f65b9_203754cuda3std6ranges3__45__cpo9iter_moveE - _ZN40_INTERNAL_a817726c_4_k_cu_607f65b9_203754cuda3std6ranges3__45__cpo4prevE)
_ZN40_INTERNAL_a817726c_4_k_cu_607f65b9_203754cuda3std6ranges3__45__cpo4prevE:
	.zero		1
	.type		_ZN40_INTERNAL_a817726c_4_k_cu_607f65b9_203754cuda3std6ranges3__45__cpo9iter_moveE,@object
	.size		_ZN40_INTERNAL_a817726c_4_k_cu_607f65b9_203754cuda3std6ranges3__45__cpo9iter_moveE,(_ZN40_INTERNAL_a817726c_4_k_cu_607f65b9_203756thrust24THRUST_300001_SM_1000_NS6system6detail10sequential3seqE - _ZN40_INTERNAL_a817726c_4_k_cu_607f65b9_203754cuda3std6ranges3__45__cpo9iter_moveE)
_ZN40_INTERNAL_a817726c_4_k_cu_607f65b9_203754cuda3std6ranges3__45__cpo9iter_moveE:
	.zero		1
	.type		_ZN40_INTERNAL_a817726c_4_k_cu_607f65b9_203756thrust24THRUST_300001_SM_1000_NS6system6detail10sequential3seqE,@object
	.size		_ZN40_INTERNAL_a817726c_4_k_cu_607f65b9_203756thrust24THRUST_300001_SM_1000_NS6system6detail10sequential3seqE,(.L_31 - _ZN40_INTERNAL_a817726c_4_k_cu_607f65b9_203756thrust24THRUST_300001_SM_1000_NS6system6detail10sequential3seqE)
_ZN40_INTERNAL_a817726c_4_k_cu_607f65b9_203756thrust24THRUST_300001_SM_1000_NS6system6detail10sequential3seqE:
	.zero		1
.L_31:


//--------------------- .nv.constant0._ZN3cub18CUB_300001_SM_10006detail11EmptyKernelIvEEvv --------------------------
	.section	.nv.constant0._ZN3cub18CUB_300001_SM_10006detail11EmptyKernelIvEEvv,"a",@progbits
	.sectionflags	@""
	.align	4
.nv.constant0._ZN3cub18CUB_300001_SM_10006detail11EmptyKernelIvEEvv:
	.zero		896


//--------------------- SYMBOLS --------------------------

	.type		.nv.reservedSmem.offset0,@object
	.size		.nv.reservedSmem.offset0,0x4
